//
// Generated by NVIDIA NVVM Compiler
//
// Compiler Build ID: CL-36424714
// Cuda compilation tools, release 13.0, V13.0.88
// Based on NVVM 20.0.0
//

.version 9.0
.target sm_100
.address_size 64

	// .globl	_Z3addPci

.visible .entry _Z3addPci(
	.param .u64 .ptr .align 1 _Z3addPci_param_0,
	.param .u32 _Z3addPci_param_1
)
{
	.reg .b16 	%rs<3>;
	.reg .b32 	%r<5>;
	.reg .b64 	%rd<7>;

	ld.param.u64 	%rd1, [_Z3addPci_param_0];
	ld.param.u32 	%r1, [_Z3addPci_param_1];
	cvta.to.global.u64 	%rd2, %rd1;
	mov.u32 	%r2, %ctaid.x;
	cvt.u64.u32 	%rd3, %r2;
	add.s64 	%rd4, %rd2, %rd3;
	ld.global.u8 	%rs1, [%rd4];
	not.b32 	%r3, %r2;
	add.s32 	%r4, %r1, %r3;
	cvt.s64.s32 	%rd5, %r4;
	add.s64 	%rd6, %rd2, %rd5;
	ld.global.u8 	%rs2, [%rd6];
	st.global.u8 	[%rd4], %rs2;
	st.global.u8 	[%rd6], %rs1;
	ret;

}


// ===== COMPILED SASS (sm_100) =====

	.target	sm_100

	.elftype	@"ET_EXEC"


//--------------------- .note.nv.tkinfo           --------------------------
	.section	.note.nv.tkinfo,"",@"SHT_NOTE"
	.sectionflags	@"SHF_NOTE_NV_TKINFO"
	.tkinfo
        /*0018*/ 	.word	0x00000002
        /*0030*/ 	.string	""
        /*0030*/ 	.string	"ptxas"
        /*0030*/ 	.string	"Cuda compilation tools, release 13.0, V13.0.88"
        /*0030*/ 	.string	"Build cuda_13.0.r13.0/compiler.36424714_0"
        /*0030*/ 	.string	"-arch sm_100 -m 64 "



//--------------------- .note.nv.cuinfo           --------------------------
	.section	.note.nv.cuinfo,"",@"SHT_NOTE"
	.sectionflags	@"SHF_NOTE_NV_CUINFO"
        /*0018*/ 	.short	0x0002
        /*001a*/ 	.short	0x0064
        /*001c*/ 	.short	0x0082
	.zero		2


//--------------------- .nv.info                  --------------------------
	.section	.nv.info,"",@"SHT_CUDA_INFO"
	.align	4


	//----- nvinfo : EIATTR_REGCOUNT
	.align		4
        /*0000*/ 	.byte	0x04, 0x2f
        /*0002*/ 	.short	(.L_1 - .L_0)
	.align		4
.L_0:
        /*0004*/ 	.word	index@(_Z3addPci)
        /*0008*/ 	.word	0x0000000c


	//----- nvinfo : EIATTR_FRAME_SIZE
	.align		4
.L_1:
        /*000c*/ 	.byte	0x04, 0x11
        /*000e*/ 	.short	(.L_3 - .L_2)
	.align		4
.L_2:
        /*0010*/ 	.word	index@(_Z3addPci)
        /*0014*/ 	.word	0x00000000


	//----- nvinfo : EIATTR_MIN_STACK_SIZE
	.align		4
.L_3:
        /*0018*/ 	.byte	0x04, 0x12
        /*001a*/ 	.short	(.L_5 - .L_4)
	.align		4
.L_4:
        /*001c*/ 	.word	index@(_Z3addPci)
        /*0020*/ 	.word	0x00000000
.L_5:


//--------------------- .nv.compat                --------------------------
	.section	.nv.compat,"",@"SHT_CUDA_COMPAT_INFO"
	.align	4
        /*0000*/ 	.byte	0x02, 0x09, 0x00, 0x00, 0x02, 0x02, 0x01, 0x00, 0x02, 0x05, 0x05, 0x00, 0x03, 0x07, 0x01, 0x01
        /*0010*/ 	.byte	0x02, 0x03, 0x00, 0x00, 0x02, 0x06, 0x01, 0x00, 0x04, 0x0b, 0x08, 0x00, 0x09, 0x00, 0x00, 0x00
        /*0020*/ 	.byte	0x00, 0x00, 0x00, 0x00


//--------------------- .nv.info._Z3addPci        --------------------------
	.section	.nv.info._Z3addPci,"",@"SHT_CUDA_INFO"
	.sectionflags	@""
	.align	4


	//----- nvinfo : EIATTR_CUDA_API_VERSION
	.align		4
        /*0000*/ 	.byte	0x04, 0x37
        /*0002*/ 	.short	(.L_7 - .L_6)
.L_6:
        /*0004*/ 	.word	0x00000082


	//----- nvinfo : EIATTR_KPARAM_INFO
	.align		4
.L_7:
        /*0008*/ 	.byte	0x04, 0x17
        /*000a*/ 	.short	(.L_9 - .L_8)
.L_8:
        /*000c*/ 	.word	0x00000000
        /*0010*/ 	.short	0x0001
        /*0012*/ 	.short	0x0008
        /*0014*/ 	.byte	0x00, 0xf0, 0x11, 0x00


	//----- nvinfo : EIATTR_KPARAM_INFO
	.align		4
.L_9:
        /*0018*/ 	.byte	0x04, 0x17
        /*001a*/ 	.short	(.L_11 - .L_10)
.L_10:
        /*001c*/ 	.word	0x00000000
        /*0020*/ 	.short	0x0000
        /*0022*/ 	.short	0x0000
        /*0024*/ 	.byte	0x00, 0xf5, 0x21, 0x00


	//----- nvinfo : EIATTR_SPARSE_MMA_MASK
	.align		4
.L_11:
        /*0028*/ 	.byte	0x03, 0x50
        /*002a*/ 	.short	0x0000


	//----- nvinfo : EIATTR_MAXREG_COUNT
	.align		4
        /*002c*/ 	.byte	0x03, 0x1b
        /*002e*/ 	.short	0x00ff


	//----- nvinfo : EIATTR_MERCURY_ISA_VERSION
	.align		4
        /*0030*/ 	.byte	0x03, 0x5f
        /*0032*/ 	.short	0x0101


	//----- nvinfo : EIATTR_VRC_CTA_INIT_COUNT
	.align		4
        /*0034*/ 	.byte	0x02, 0x4a
	.zero		1
	.zero		1


	//----- nvinfo : EIATTR_EXIT_INSTR_OFFSETS
	.align		4
        /*0038*/ 	.byte	0x04, 0x1c
        /*003a*/ 	.short	(.L_13 - .L_12)


	//   ....[0]....
.L_12:
        /*003c*/ 	.word	0x00000130


	//----- nvinfo : EIATTR_CBANK_PARAM_SIZE
	.align		4
.L_13:
        /*0040*/ 	.byte	0x03, 0x19
        /*0042*/ 	.short	0x000c


	//----- nvinfo : EIATTR_PARAM_CBANK
	.align		4
        /*0044*/ 	.byte	0x04, 0x0a
        /*0046*/ 	.short	(.L_15 - .L_14)
	.align		4
.L_14:
        /*0048*/ 	.word	index@(.nv.constant0._Z3addPci)
        /*004c*/ 	.short	0x0380
        /*004e*/ 	.short	0x000c


	//----- nvinfo : EIATTR_SW_WAR
	.align		4
.L_15:
        /*0050*/ 	.byte	0x04, 0x36
        /*0052*/ 	.short	(.L_17 - .L_16)
.L_16:
        /*0054*/ 	.word	0x00000008
.L_17:


//--------------------- .nv.callgraph             --------------------------
	.section	.nv.callgraph,"",@"SHT_CUDA_CALLGRAPH"
	.align	4
	.sectionentsize	8
	.align		4
        /*0000*/ 	.word	0x00000000
	.align		4
        /*0004*/ 	.word	0xffffffff
	.align		4
        /*0008*/ 	.word	0x00000000
	.align		4
        /*000c*/ 	.word	0xfffffffe
	.align		4
        /*0010*/ 	.word	0x00000000
	.align		4
        /*0014*/ 	.word	0xfffffffd
	.align		4
        /*0018*/ 	.word	0x00000000
	.align		4
        /*001c*/ 	.word	0xfffffffc


//--------------------- .text._Z3addPci           --------------------------
	.section	.text._Z3addPci,"ax",@progbits
	.align	128
        .global         _Z3addPci
        .type           _Z3addPci,@function
        .size           _Z3addPci,(.L_x_1 - _Z3addPci)
        .other          _Z3addPci,@"STO_CUDA_ENTRY STV_DEFAULT"
_Z3addPci:
.text._Z3addPci:
[----:B------:R-:W-:Y:S08]  /*0000*/  LDC R1, c[0x0][0x37c] ;  /* 0x0000df00ff017b82 */ /* 0x000ff00000000800 */
[----:B------:R-:W0:Y:S01]  /*0010*/  S2UR UR5, SR_CTAID.X ;  /* 0x00000000000579c3 */ /* 0x000e220000002500 */
[----:B------:R-:W1:Y:S01]  /*0020*/  LDCU UR8, c[0x0][0x388] ;  /* 0x00007100ff0877ac */ /* 0x000e620008000800 */
[----:B------:R-:W2:Y:S01]  /*0030*/  LDCU.64 UR6, c[0x0][0x380] ;  /* 0x00007000ff0677ac */ /* 0x000ea20008000a00 */
[----:B------:R-:W3:Y:S01]  /*0040*/  LDCU.64 UR10, c[0x0][0x358] ;  /* 0x00006b00ff0a77ac */ /* 0x000ee20008000a00 */
[----:B0-----:R-:W-:-:S02]  /*0050*/  ULOP3.LUT UR4, URZ, UR5, URZ, 0x33, !UPT ;  /* 0x00000005ff047292 */ /* 0x001fc4000f8e33ff */
[----:B--2---:R-:W-:Y:S02]  /*0060*/  UIADD3 UR5, UP0, UPT, UR5, UR6, URZ ;  /* 0x0000000605057290 */ /* 0x004fe4000ff1e0ff */
[----:B-1----:R-:W-:Y:S02]  /*0070*/  UIADD3 UR4, UPT, UPT, UR4, UR8, URZ ;  /* 0x0000000804047290 */ /* 0x002fe4000fffe0ff */
[----:B------:R-:W-:Y:S02]  /*0080*/  UIADD3.X UR8, UPT, UPT, URZ, UR7, URZ, UP0, !UPT ;  /* 0x00000007ff087290 */ /* 0x000fe400087fe4ff */
[----:B------:R-:W-:Y:S01]  /*0090*/  UIADD3 UR6, UP1, UPT, UR4, UR6, URZ ;  /* 0x0000000604067290 */ /* 0x000fe2000ff3e0ff */
[----:B------:R-:W-:-:S03]  /*00a0*/  IMAD.U32 R2, RZ, RZ, UR5 ;  /* 0x00000005ff027e24 */ /* 0x000fc6000f8e00ff */
[----:B------:R-:W-:Y:S01]  /*00b0*/  ULEA.HI.X.SX32 UR4, UR4, UR7, 0x1, UP1 ;  /* 0x0000000704047291 */ /* 0x000fe200088f0eff */
[----:B------:R-:W-:Y:S01]  /*00c0*/  IMAD.U32 R3, RZ, RZ, UR8 ;  /* 0x00000008ff037e24 */ /* 0x000fe2000f8e00ff */
[----:B------:R-:W-:-:S04]  /*00d0*/  MOV R4, UR6 ;  /* 0x0000000600047c02 */ /* 0x000fc80008000f00 */
[----:B------:R-:W-:Y:S01]  /*00e0*/  MOV R5, UR4 ;  /* 0x0000000400057c02 */ /* 0x000fe20008000f00 */
[----:B---3--:R-:W2:Y:S04]  /*00f0*/  LDG.E.U8 R7, desc[UR10][R2.64] ;  /* 0x0000000a02077981 */ /* 0x008ea8000c1e1100 */
[----:B------:R-:W3:Y:S04]  /*0100*/  LDG.E.U8 R9, desc[UR10][R4.64] ;  /* 0x0000000a04097981 */ /* 0x000ee8000c1e1100 */
[----:B---3--:R-:W-:Y:S04]  /*0110*/  STG.E.U8 desc[UR10][R2.64], R9 ;  /* 0x0000000902007986 */ /* 0x008fe8000c10110a */
[----:B--2---:R-:W-:Y:S01]  /*0120*/  STG.E.U8 desc[UR10][R4.64], R7 ;  /* 0x0000000704007986 */ /* 0x004fe2000c10110a */
[----:B------:R-:W-:Y:S05]  /*0130*/  EXIT ;  /* 0x000000000000794d */ /* 0x000fea0003800000 */
.L_x_0:
[----:B------:R-:W-:-:S00]  /*0140*/  BRA `(.L_x_0) ;  /* 0xfffffffc00fc7947 */ /* 0x000fc0000383ffff */
[----:B------:R-:W-:-:S00]  /*0150*/  NOP ;  /* 0x0000000000007918 */ /* 0x000fc00000000000 */
        /* <DEDUP_REMOVED lines=10> */
.L_x_1:


//--------------------- .nv.shared.reserved.0     --------------------------
	.section	.nv.shared.reserved.0,"aw",@nobits
	.weak		__nv_reservedSMEM_offset_0_alias
	.size		__nv_reservedSMEM_offset_0_alias, 0, 64
	.other		__nv_reservedSMEM_offset_0_alias,@"STO_CUDA_RESERVED_SHARED STV_DEFAULT"
__nv_reservedSMEM_offset_0_alias:
	.zero		0
	.zero		64


//--------------------- .nv.constant0._Z3addPci   --------------------------
	.section	.nv.constant0._Z3addPci,"a",@progbits
	.sectionflags	@""
	.align	4
.nv.constant0._Z3addPci:
	.zero		908


//--------------------- SYMBOLS --------------------------

	.type		.nv.reservedSmem.offset0,@object
	.size		.nv.reservedSmem.offset0,0x4
